	.headerflags	@"EF_CUDA_TEXMODE_UNIFIED EF_CUDA_64BIT_ADDRESS EF_CUDA_ACCELERATORS EF_CUDA_SM90 EF_CUDA_VIRTUAL_SM(EF_CUDA_SM90)"
	.elftype	@"ET_EXEC"


//--------------------- .nv.info                  --------------------------
	.section	.nv.info,"",@"SHT_CUDA_INFO"
	.align	4


	//----- nvinfo : EIATTR_REGCOUNT
	.align		4
        /*0000*/ 	.byte	0x04, 0x2f
        /*0002*/ 	.short	(.L_1 - .L_0)
	.align		4
.L_0:
        /*0004*/ 	.word	index@(triton_poi_fused_convolution_20)
        /*0008*/ 	.word	0x00000012


	//----- nvinfo : EIATTR_MIN_STACK_SIZE
	.align		4
.L_1:
        /*000c*/ 	.byte	0x04, 0x12
        /*000e*/ 	.short	(.L_3 - .L_2)
	.align		4
.L_2:
        /*0010*/ 	.word	index@(triton_poi_fused_convolution_20)
        /*0014*/ 	.word	0x00000000


	//----- nvinfo : EIATTR_FRAME_SIZE
	.align		4
.L_3:
        /*0018*/ 	.byte	0x04, 0x11
        /*001a*/ 	.short	(.L_5 - .L_4)
	.align		4
.L_4:
        /*001c*/ 	.word	index@(triton_poi_fused_convolution_20)
        /*0020*/ 	.word	0x00000000


	//----- nvinfo : EIATTR_MIN_STACK_SIZE
	.align		4
.L_5:
        /*0024*/ 	.byte	0x04, 0x12
        /*0026*/ 	.short	(.L_7 - .L_6)
	.align		4
.L_6:
        /*0028*/ 	.word	index@(triton_poi_fused_convolution_20)
        /*002c*/ 	.word	0x00000000
.L_7:


//--------------------- .nv.info.triton_poi_fused_convolution_20 --------------------------
	.section	.nv.info.triton_poi_fused_convolution_20,"",@"SHT_CUDA_INFO"
	.sectionflags	@""
	.align	4


	//----- nvinfo : EIATTR_CUDA_API_VERSION
	.align		4
        /*0000*/ 	.byte	0x04, 0x37
        /*0002*/ 	.short	(.L_9 - .L_8)
.L_8:
        /*0004*/ 	.word	0x0000007c


	//----- nvinfo : EIATTR_KPARAM_INFO
	.align		4
.L_9:
        /*0008*/ 	.byte	0x04, 0x17
        /*000a*/ 	.short	(.L_11 - .L_10)
.L_10:
        /*000c*/ 	.word	0x00000000
        /*0010*/ 	.short	0x0002
        /*0012*/ 	.short	0x0010
        /*0014*/ 	.byte	0x00, 0xf0, 0x11, 0x00


	//----- nvinfo : EIATTR_KPARAM_INFO
	.align		4
.L_11:
        /*0018*/ 	.byte	0x04, 0x17
        /*001a*/ 	.short	(.L_13 - .L_12)
.L_12:
        /*001c*/ 	.word	0x00000000
        /*0020*/ 	.short	0x0001
        /*0022*/ 	.short	0x0008
        /*0024*/ 	.byte	0x00, 0xf4, 0x21, 0x00


	//----- nvinfo : EIATTR_KPARAM_INFO
	.align		4
.L_13:
        /*0028*/ 	.byte	0x04, 0x17
        /*002a*/ 	.short	(.L_15 - .L_14)
.L_14:
        /*002c*/ 	.word	0x00000000
        /*0030*/ 	.short	0x0000
        /*0032*/ 	.short	0x0000
        /*0034*/ 	.byte	0x00, 0xf4, 0x21, 0x00


	//----- nvinfo : EIATTR_SPARSE_MMA_MASK
	.align		4
.L_15:
        /*0038*/ 	.byte	0x03, 0x50
        /*003a*/ 	.short	0x0000


	//----- nvinfo : EIATTR_MAXREG_COUNT
	.align		4
        /*003c*/ 	.byte	0x03, 0x1b
        /*003e*/ 	.short	0x00ff


	//----- nvinfo : EIATTR_EXIT_INSTR_OFFSETS
	.align		4
        /*0040*/ 	.byte	0x04, 0x1c
        /*0042*/ 	.short	(.L_17 - .L_16)


	//   ....[0]....
.L_16:
        /*0044*/ 	.word	0x00000300


	//----- nvinfo : EIATTR_REQNTID
	.align		4
.L_17:
        /*0048*/ 	.byte	0x04, 0x10
        /*004a*/ 	.short	(.L_19 - .L_18)
.L_18:
        /*004c*/ 	.word	0x00000080
        /*0050*/ 	.word	0x00000001
        /*0054*/ 	.word	0x00000001


	//----- nvinfo : EIATTR_CBANK_PARAM_SIZE
	.align		4
.L_19:
        /*0058*/ 	.byte	0x03, 0x19
        /*005a*/ 	.short	0x0014


	//----- nvinfo : EIATTR_PARAM_CBANK
	.align		4
        /*005c*/ 	.byte	0x04, 0x0a
        /*005e*/ 	.short	(.L_21 - .L_20)
	.align		4
.L_20:
        /*0060*/ 	.word	index@(.nv.constant0.triton_poi_fused_convolution_20)
        /*0064*/ 	.short	0x0210
        /*0066*/ 	.short	0x0014


	//----- nvinfo : EIATTR_SW_WAR
	.align		4
.L_21:
        /*0068*/ 	.byte	0x04, 0x36
        /*006a*/ 	.short	(.L_23 - .L_22)
.L_22:
        /*006c*/ 	.word	0x00000008
.L_23:


//--------------------- .nv.callgraph             --------------------------
	.section	.nv.callgraph,"",@"SHT_CUDA_CALLGRAPH"
	.align	4
	.sectionentsize	8
	.align		4
        /*0000*/ 	.word	0x00000000
	.align		4
        /*0004*/ 	.word	0xffffffff
	.align		4
        /*0008*/ 	.word	0x00000000
	.align		4
        /*000c*/ 	.word	0xfffffffe
	.align		4
        /*0010*/ 	.word	0x00000000
	.align		4
        /*0014*/ 	.word	0xfffffffd
	.align		4
        /*0018*/ 	.word	0x00000000
	.align		4
        /*001c*/ 	.word	0xfffffffc


//--------------------- .text.triton_poi_fused_convolution_20 --------------------------
	.section	.text.triton_poi_fused_convolution_20,"ax",@progbits
	.align	128
        .global         triton_poi_fused_convolution_20
        .type           triton_poi_fused_convolution_20,@function
        .size           triton_poi_fused_convolution_20,(.L_x_1 - triton_poi_fused_convolution_20)
        .other          triton_poi_fused_convolution_20,@"STO_CUDA_ENTRY STV_DEFAULT"
triton_poi_fused_convolution_20:
.text.triton_poi_fused_convolution_20:
[----:B------:R-:W-:Y:S01]  /*0000*/  LDC R1, c[0x0][0x28] ;  /* 0x00000a00ff017b82 */ /* 0x000fe20000000800 */
[----:B------:R-:W1:Y:S01]  /*0010*/  S2R R0, SR_TID.X ;  /* 0x0000000000007919 */ /* 0x000e620000002100 */
[----:B------:R-:W-:Y:S01]  /*0020*/  ULDC.64 UR4, c[0x0][0x208] ;  /* 0x0000820000047ab9 */ /* 0x000fe20000000a00 */
[----:B------:R-:W2:Y:S01]  /*0030*/  S2R R7, SR_CTAID.X ;  /* 0x0000000000077919 */ /* 0x000ea20000002500 */
[----:B-1----:R-:W-:Y:S01]  /*0040*/  IMAD.SHL.U32 R0, R0, 0x4, RZ ;  /* 0x0000000400007824 */ /* 0x002fe200078e00ff */
[----:B--2---:R-:W-:-:S04]  /*0050*/  SHF.R.S32.HI R2, RZ, 0x15, R7 ;  /* 0x00000015ff027819 */ /* 0x004fc80000011407 */
[----:B------:R-:W-:Y:S02]  /*0060*/  LOP3.LUT R0, R0, 0x1fc, RZ, 0xc0, !PT ;  /* 0x000001fc00007812 */ /* 0x000fe400078ec0ff */
[----:B------:R-:W-:-:S03]  /*0070*/  SGXT R2, R2, 0x1 ;  /* 0x000000010202781a */ /* 0x000fc60000000200 */
[----:B------:R-:W-:-:S05]  /*0080*/  IMAD R7, R7, 0x400, R0 ;  /* 0x0000040007077824 */ /* 0x000fca00078e0200 */
[----:B------:R-:W-:-:S04]  /*0090*/  LEA.HI R2, R2, R7, RZ, 0x14 ;  /* 0x0000000702027211 */ /* 0x000fc800078fa0ff */
[----:B------:R-:W-:Y:S01]  /*00a0*/  SHF.R.S32.HI R0, RZ, 0x14, R2 ;  /* 0x00000014ff007819 */ /* 0x000fe20000011402 */
[----:B------:R-:W-:-:S03]  /*00b0*/  VIADD R3, R2, 0x200 ;  /* 0x0000020002037836 */ /* 0x000fc60000000000 */
[----:B------:R-:W-:Y:S02]  /*00c0*/  SHF.R.S32.HI R2, RZ, 0xf, R0 ;  /* 0x0000000fff027819 */ /* 0x000fe40000011400 */
[----:B------:R-:W-:Y:S02]  /*00d0*/  SHF.R.S32.HI R6, RZ, 0x14, R3 ;  /* 0x00000014ff067819 */ /* 0x000fe40000011403 */
[----:B------:R-:W-:Y:S02]  /*00e0*/  LOP3.LUT R5, R2, 0xffff, RZ, 0xc0, !PT ;  /* 0x0000ffff02057812 */ /* 0x000fe400078ec0ff */
[----:B------:R-:W-:Y:S02]  /*00f0*/  SHF.R.S32.HI R3, RZ, 0xf, R6 ;  /* 0x0000000fff037819 */ /* 0x000fe40000011406 */
[----:B------:R-:W-:Y:S02]  /*0100*/  LEA.HI R4, R5, R0, RZ, 0x17 ;  /* 0x0000000005047211 */ /* 0x000fe400078fb8ff */
[----:B------:R-:W-:-:S02]  /*0110*/  LOP3.LUT R9, R3, 0xffff, RZ, 0xc0, !PT ;  /* 0x0000ffff03097812 */ /* 0x000fc400078ec0ff */
[----:B------:R-:W-:Y:S01]  /*0120*/  LOP3.LUT R8, R4, 0xff80, RZ, 0xc0, !PT ;  /* 0x0000ff8004087812 */ /* 0x000fe200078ec0ff */
[----:B------:R-:W1:Y:S01]  /*0130*/  LDC.64 R2, c[0x0][0x210] ;  /* 0x00008400ff027b82 */ /* 0x000e620000000a00 */
[----:B------:R-:W-:-:S03]  /*0140*/  LEA.HI R9, R9, R6, RZ, 0x17 ;  /* 0x0000000609097211 */ /* 0x000fc600078fb8ff */
[----:B------:R-:W-:Y:S01]  /*0150*/  IMAD.MOV R8, RZ, RZ, -R8 ;  /* 0x000000ffff087224 */ /* 0x000fe200078e0a08 */
[----:B------:R-:W-:-:S03]  /*0160*/  LOP3.LUT R9, R9, 0xff80, RZ, 0xc0, !PT ;  /* 0x0000ff8009097812 */ /* 0x000fc600078ec0ff */
[----:B------:R-:W2:Y:S02]  /*0170*/  LDC.64 R4, c[0x0][0x218] ;  /* 0x00008600ff047b82 */ /* 0x000ea40000000a00 */
[----:B------:R-:W-:Y:S01]  /*0180*/  IMAD.MOV R11, RZ, RZ, -R9 ;  /* 0x000000ffff0b7224 */ /* 0x000fe200078e0a09 */
[----:B------:R-:W-:-:S04]  /*0190*/  PRMT R9, R8, 0x7710, RZ ;  /* 0x0000771008097816 */ /* 0x000fc800000000ff */
[----:B------:R-:W-:Y:S01]  /*01a0*/  PRMT R11, R11, 0x7710, RZ ;  /* 0x000077100b0b7816 */ /* 0x000fe200000000ff */
[----:B------:R-:W-:-:S04]  /*01b0*/  IMAD.IADD R0, R0, 0x1, R9 ;  /* 0x0000000100007824 */ /* 0x000fc800078e0209 */
[----:B------:R-:W-:Y:S01]  /*01c0*/  IMAD.IADD R6, R6, 0x1, R11 ;  /* 0x0000000106067824 */ /* 0x000fe200078e020b */
[----:B------:R-:W-:Y:S01]  /*01d0*/  PRMT R9, R0, 0x9910, RZ ;  /* 0x0000991000097816 */ /* 0x000fe200000000ff */
[----:B-1----:R-:W-:-:S03]  /*01e0*/  IMAD.WIDE R2, R7, 0x4, R2 ;  /* 0x0000000407027825 */ /* 0x002fc600078e0202 */
[----:B------:R-:W-:Y:S02]  /*01f0*/  PRMT R11, R6, 0x9910, RZ ;  /* 0x00009910060b7816 */ /* 0x000fe400000000ff */
[----:B------:R-:W3:Y:S01]  /*0200*/  LDG.E.128 R12, desc[UR4][R2.64+0x800] ;  /* 0x00080004020c7981 */ /* 0x000ee2000c1e1d00 */
[----:B--2---:R-:W-:-:S04]  /*0210*/  IMAD.WIDE R8, R9, 0x4, R4 ;  /* 0x0000000409087825 */ /* 0x004fc800078e0204 */
[----:B------:R-:W-:Y:S02]  /*0220*/  IMAD.WIDE R10, R11, 0x4, R4 ;  /* 0x000000040b0a7825 */ /* 0x000fe400078e0204 */
[----:B------:R-:W2:Y:S04]  /*0230*/  LDG.E.128 R4, desc[UR4][R2.64] ;  /* 0x0000000402047981 */ /* 0x000ea8000c1e1d00 */
[----:B------:R-:W2:Y:S04]  /*0240*/  LDG.E.EL R8, desc[UR4][R8.64] ;  /* 0x0000000408087981 */ /* 0x000ea8000c2e1900 */
[----:B------:R-:W3:Y:S01]  /*0250*/  LDG.E.EL R10, desc[UR4][R10.64] ;  /* 0x000000040a0a7981 */ /* 0x000ee2000c2e1900 */
[--C-:B--2---:R-:W-:Y:S01]  /*0260*/  FADD R4, R4, R8.reuse ;  /* 0x0000000804047221 */ /* 0x104fe20000000000 */
[--C-:B------:R-:W-:Y:S01]  /*0270*/  FADD R5, R5, R8.reuse ;  /* 0x0000000805057221 */ /* 0x100fe20000000000 */
[--C-:B------:R-:W-:Y:S01]  /*0280*/  FADD R6, R6, R8.reuse ;  /* 0x0000000806067221 */ /* 0x100fe20000000000 */
[----:B------:R-:W-:Y:S01]  /*0290*/  FADD R7, R7, R8 ;  /* 0x0000000807077221 */ /* 0x000fe20000000000 */
[--C-:B---3--:R-:W-:Y:S01]  /*02a0*/  FADD R12, R12, R10.reuse ;  /* 0x0000000a0c0c7221 */ /* 0x108fe20000000000 */
[--C-:B------:R-:W-:Y:S01]  /*02b0*/  FADD R13, R13, R10.reuse ;  /* 0x0000000a0d0d7221 */ /* 0x100fe20000000000 */
[--C-:B------:R-:W-:Y:S01]  /*02c0*/  FADD R14, R14, R10.reuse ;  /* 0x0000000a0e0e7221 */ /* 0x100fe20000000000 */
[----:B------:R-:W-:Y:S01]  /*02d0*/  FADD R15, R15, R10 ;  /* 0x0000000a0f0f7221 */ /* 0x000fe20000000000 */
[----:B------:R-:W-:Y:S04]  /*02e0*/  STG.E.128 desc[UR4][R2.64], R4 ;  /* 0x0000000402007986 */ /* 0x000fe8000c101d04 */
[----:B------:R-:W-:Y:S01]  /*02f0*/  STG.E.128 desc[UR4][R2.64+0x800], R12 ;  /* 0x0008000c02007986 */ /* 0x000fe2000c101d04 */
[----:B------:R-:W-:Y:S05]  /*0300*/  EXIT ;  /* 0x000000000000794d */ /* 0x000fea0003800000 */
.L_x_0:
[----:B------:R-:W-:-:S00]  /*0310*/  BRA `(.L_x_0) ;  /* 0xfffffffc00fc7947 */ /* 0x000fc0000383ffff */
[----:B------:R-:W-:-:S00]  /*0320*/  NOP ;  /* 0x0000000000007918 */ /* 0x000fc00000000000 */
        /* <DEDUP_REMOVED lines=13> */
.L_x_1:


//--------------------- .nv.constant0.triton_poi_fused_convolution_20 --------------------------
	.section	.nv.constant0.triton_poi_fused_convolution_20,"a",@progbits
	.sectionflags	@""
	.align	4
.nv.constant0.triton_poi_fused_convolution_20:
	.zero		548
